//
// Generated by NVIDIA NVVM Compiler
//
// Compiler Build ID: CL-36424714
// Cuda compilation tools, release 13.0, V13.0.88
// Based on NVVM 20.0.0
//

.version 9.0
.target sm_100
.address_size 64

	// .globl	_Z11sign_doubleiiPdiS_

.visible .entry _Z11sign_doubleiiPdiS_(
	.param .u32 _Z11sign_doubleiiPdiS__param_0,
	.param .u32 _Z11sign_doubleiiPdiS__param_1,
	.param .u64 .ptr .align 1 _Z11sign_doubleiiPdiS__param_2,
	.param .u32 _Z11sign_doubleiiPdiS__param_3,
	.param .u64 .ptr .align 1 _Z11sign_doubleiiPdiS__param_4
)
{
	.reg .pred 	%p<7>;
	.reg .b32 	%r<17>;
	.reg .b64 	%rd<8>;
	.reg .b64 	%fd<3>;

	ld.param.u32 	%r6, [_Z11sign_doubleiiPdiS__param_0];
	ld.param.u32 	%r7, [_Z11sign_doubleiiPdiS__param_1];
	ld.param.u64 	%rd3, [_Z11sign_doubleiiPdiS__param_2];
	ld.param.u32 	%r8, [_Z11sign_doubleiiPdiS__param_3];
	ld.param.u64 	%rd4, [_Z11sign_doubleiiPdiS__param_4];
	mov.u32 	%r9, %ctaid.x;
	mov.u32 	%r1, %ntid.x;
	mov.u32 	%r10, %tid.x;
	mad.lo.s32 	%r16, %r9, %r1, %r10;
	setp.ge.s32 	%p1, %r16, %r6;
	@%p1 bra 	$L__BB0_6;
	mov.u32 	%r11, %nctaid.x;
	mul.lo.s32 	%r3, %r1, %r11;
	cvta.to.global.u64 	%rd1, %rd3;
	cvta.to.global.u64 	%rd2, %rd4;
$L__BB0_2:
	setp.lt.s32 	%p2, %r16, %r7;
	@%p2 bra 	$L__BB0_5;
	rem.s32 	%r12, %r16, %r8;
	setp.ne.s32 	%p3, %r12, 0;
	@%p3 bra 	$L__BB0_5;
	mul.wide.s32 	%rd5, %r16, 8;
	add.s64 	%rd6, %rd1, %rd5;
	ld.global.f64 	%fd1, [%rd6];
	setp.gt.f64 	%p4, %fd1, 0d0000000000000000;
	selp.u32 	%r13, 1, 0, %p4;
	setp.lt.f64 	%p5, %fd1, 0d0000000000000000;
	selp.s32 	%r14, -1, 0, %p5;
	add.s32 	%r15, %r14, %r13;
	cvt.rn.f64.s32 	%fd2, %r15;
	add.s64 	%rd7, %rd2, %rd5;
	st.global.f64 	[%rd7], %fd2;
$L__BB0_5:
	add.s32 	%r16, %r16, %r3;
	setp.lt.s32 	%p6, %r16, %r6;
	@%p6 bra 	$L__BB0_2;
$L__BB0_6:
	ret;

}


// ===== COMPILED SASS (sm_100) =====

	.target	sm_100

	.elftype	@"ET_EXEC"


//--------------------- .note.nv.tkinfo           --------------------------
	.section	.note.nv.tkinfo,"",@"SHT_NOTE"
	.sectionflags	@"SHF_NOTE_NV_TKINFO"
	.tkinfo
        /*0018*/ 	.word	0x00000002
        /*0030*/ 	.string	""
        /*0030*/ 	.string	"ptxas"
        /*0030*/ 	.string	"Cuda compilation tools, release 13.0, V13.0.88"
        /*0030*/ 	.string	"Build cuda_13.0.r13.0/compiler.36424714_0"
        /*0030*/ 	.string	"-arch sm_100 -m 64 "



//--------------------- .note.nv.cuinfo           --------------------------
	.section	.note.nv.cuinfo,"",@"SHT_NOTE"
	.sectionflags	@"SHF_NOTE_NV_CUINFO"
        /*0018*/ 	.short	0x0002
        /*001a*/ 	.short	0x0064
        /*001c*/ 	.short	0x0082
	.zero		2


//--------------------- .nv.info                  --------------------------
	.section	.nv.info,"",@"SHT_CUDA_INFO"
	.align	4


	//----- nvinfo : EIATTR_REGCOUNT
	.align		4
        /*0000*/ 	.byte	0x04, 0x2f
        /*0002*/ 	.short	(.L_1 - .L_0)
	.align		4
.L_0:
        /*0004*/ 	.word	index@(_Z11sign_doubleiiPdiS_)
        /*0008*/ 	.word	0x00000011


	//----- nvinfo : EIATTR_FRAME_SIZE
	.align		4
.L_1:
        /*000c*/ 	.byte	0x04, 0x11
        /*000e*/ 	.short	(.L_3 - .L_2)
	.align		4
.L_2:
        /*0010*/ 	.word	index@(_Z11sign_doubleiiPdiS_)
        /*0014*/ 	.word	0x00000000


	//----- nvinfo : EIATTR_MIN_STACK_SIZE
	.align		4
.L_3:
        /*0018*/ 	.byte	0x04, 0x12
        /*001a*/ 	.short	(.L_5 - .L_4)
	.align		4
.L_4:
        /*001c*/ 	.word	index@(_Z11sign_doubleiiPdiS_)
        /*0020*/ 	.word	0x00000000
.L_5:


//--------------------- .nv.compat                --------------------------
	.section	.nv.compat,"",@"SHT_CUDA_COMPAT_INFO"
	.align	4
        /*0000*/ 	.byte	0x02, 0x09, 0x00, 0x00, 0x02, 0x02, 0x01, 0x00, 0x02, 0x05, 0x05, 0x00, 0x03, 0x07, 0x01, 0x01
        /*0010*/ 	.byte	0x02, 0x03, 0x00, 0x00, 0x02, 0x06, 0x01, 0x00, 0x04, 0x0b, 0x08, 0x00, 0x01, 0x00, 0x00, 0x00
        /*0020*/ 	.byte	0x00, 0x00, 0x00, 0x00


//--------------------- .nv.info._Z11sign_doubleiiPdiS_ --------------------------
	.section	.nv.info._Z11sign_doubleiiPdiS_,"",@"SHT_CUDA_INFO"
	.sectionflags	@""
	.align	4


	//----- nvinfo : EIATTR_CUDA_API_VERSION
	.align		4
        /*0000*/ 	.byte	0x04, 0x37
        /*0002*/ 	.short	(.L_7 - .L_6)
.L_6:
        /*0004*/ 	.word	0x00000082


	//----- nvinfo : EIATTR_KPARAM_INFO
	.align		4
.L_7:
        /*0008*/ 	.byte	0x04, 0x17
        /*000a*/ 	.short	(.L_9 - .L_8)
.L_8:
        /*000c*/ 	.word	0x00000000
        /*0010*/ 	.short	0x0004
        /*0012*/ 	.short	0x0018
        /*0014*/ 	.byte	0x00, 0xf5, 0x21, 0x00


	//----- nvinfo : EIATTR_KPARAM_INFO
	.align		4
.L_9:
        /*0018*/ 	.byte	0x04, 0x17
        /*001a*/ 	.short	(.L_11 - .L_10)
.L_10:
        /*001c*/ 	.word	0x00000000
        /*0020*/ 	.short	0x0003
        /*0022*/ 	.short	0x0010
        /*0024*/ 	.byte	0x00, 0xf0, 0x11, 0x00


	//----- nvinfo : EIATTR_KPARAM_INFO
	.align		4
.L_11:
        /*0028*/ 	.byte	0x04, 0x17
        /*002a*/ 	.short	(.L_13 - .L_12)
.L_12:
        /*002c*/ 	.word	0x00000000
        /*0030*/ 	.short	0x0002
        /*0032*/ 	.short	0x0008
        /*0034*/ 	.byte	0x00, 0xf5, 0x21, 0x00


	//----- nvinfo : EIATTR_KPARAM_INFO
	.align		4
.L_13:
        /*0038*/ 	.byte	0x04, 0x17
        /*003a*/ 	.short	(.L_15 - .L_14)
.L_14:
        /*003c*/ 	.word	0x00000000
        /*0040*/ 	.short	0x0001
        /*0042*/ 	.short	0x0004
        /*0044*/ 	.byte	0x00, 0xf0, 0x11, 0x00


	//----- nvinfo : EIATTR_KPARAM_INFO
	.align		4
.L_15:
        /*0048*/ 	.byte	0x04, 0x17
        /*004a*/ 	.short	(.L_17 - .L_16)
.L_16:
        /*004c*/ 	.word	0x00000000
        /*0050*/ 	.short	0x0000
        /*0052*/ 	.short	0x0000
        /*0054*/ 	.byte	0x00, 0xf0, 0x11, 0x00


	//----- nvinfo : EIATTR_SPARSE_MMA_MASK
	.align		4
.L_17:
        /*0058*/ 	.byte	0x03, 0x50
        /*005a*/ 	.short	0x0000


	//----- nvinfo : EIATTR_MAXREG_COUNT
	.align		4
        /*005c*/ 	.byte	0x03, 0x1b
        /*005e*/ 	.short	0x00ff


	//----- nvinfo : EIATTR_MERCURY_ISA_VERSION
	.align		4
        /*0060*/ 	.byte	0x03, 0x5f
        /*0062*/ 	.short	0x0101


	//----- nvinfo : EIATTR_VRC_CTA_INIT_COUNT
	.align		4
        /*0064*/ 	.byte	0x02, 0x4a
	.zero		1
	.zero		1


	//----- nvinfo : EIATTR_EXIT_INSTR_OFFSETS
	.align		4
        /*0068*/ 	.byte	0x04, 0x1c
        /*006a*/ 	.short	(.L_19 - .L_18)


	//   ....[0]....
.L_18:
        /*006c*/ 	.word	0x00000070


	//   ....[1]....
        /*0070*/ 	.word	0x00000390


	//----- nvinfo : EIATTR_CRS_STACK_SIZE
	.align		4
.L_19:
        /*0074*/ 	.byte	0x04, 0x1e
        /*0076*/ 	.short	(.L_21 - .L_20)
.L_20:
        /*0078*/ 	.word	0x00000000


	//----- nvinfo : EIATTR_CBANK_PARAM_SIZE
	.align		4
.L_21:
        /*007c*/ 	.byte	0x03, 0x19
        /*007e*/ 	.short	0x0020


	//----- nvinfo : EIATTR_PARAM_CBANK
	.align		4
        /*0080*/ 	.byte	0x04, 0x0a
        /*0082*/ 	.short	(.L_23 - .L_22)
	.align		4
.L_22:
        /*0084*/ 	.word	index@(.nv.constant0._Z11sign_doubleiiPdiS_)
        /*0088*/ 	.short	0x0380
        /*008a*/ 	.short	0x0020


	//----- nvinfo : EIATTR_SW_WAR
	.align		4
.L_23:
        /*008c*/ 	.byte	0x04, 0x36
        /*008e*/ 	.short	(.L_25 - .L_24)
.L_24:
        /*0090*/ 	.word	0x00000008
.L_25:


//--------------------- .nv.callgraph             --------------------------
	.section	.nv.callgraph,"",@"SHT_CUDA_CALLGRAPH"
	.align	4
	.sectionentsize	8
	.align		4
        /*0000*/ 	.word	0x00000000
	.align		4
        /*0004*/ 	.word	0xffffffff
	.align		4
        /*0008*/ 	.word	0x00000000
	.align		4
        /*000c*/ 	.word	0xfffffffe
	.align		4
        /*0010*/ 	.word	0x00000000
	.align		4
        /*0014*/ 	.word	0xfffffffd
	.align		4
        /*0018*/ 	.word	0x00000000
	.align		4
        /*001c*/ 	.word	0xfffffffc


//--------------------- .text._Z11sign_doubleiiPdiS_ --------------------------
	.section	.text._Z11sign_doubleiiPdiS_,"ax",@progbits
	.align	128
        .global         _Z11sign_doubleiiPdiS_
        .type           _Z11sign_doubleiiPdiS_,@function
        .size           _Z11sign_doubleiiPdiS_,(.L_x_4 - _Z11sign_doubleiiPdiS_)
        .other          _Z11sign_doubleiiPdiS_,@"STO_CUDA_ENTRY STV_DEFAULT"
_Z11sign_doubleiiPdiS_:
.text._Z11sign_doubleiiPdiS_:
[----:B------:R-:W-:Y:S01]  /*0000*/  LDC R1, c[0x0][0x37c] ;  /* 0x0000df00ff017b82 */ /* 0x000fe20000000800 */
[----:B------:R-:W0:Y:S07]  /*0010*/  S2R R7, SR_TID.X ;  /* 0x0000000000077919 */ /* 0x000e2e0000002100 */
[----:B------:R-:W0:Y:S01]  /*0020*/  S2UR UR4, SR_CTAID.X ;  /* 0x00000000000479c3 */ /* 0x000e220000002500 */
[----:B------:R-:W1:Y:S07]  /*0030*/  LDCU UR5, c[0x0][0x380] ;  /* 0x00007000ff0577ac */ /* 0x000e6e0008000800 */
[----:B------:R-:W0:Y:S02]  /*0040*/  LDC R0, c[0x0][0x360] ;  /* 0x0000d800ff007b82 */ /* 0x000e240000000800 */
[----:B0-----:R-:W-:-:S05]  /*0050*/  IMAD R7, R0, UR4, R7 ;  /* 0x0000000400077c24 */ /* 0x001fca000f8e0207 */
[----:B-1----:R-:W-:-:S13]  /*0060*/  ISETP.GE.AND P0, PT, R7, UR5, PT ;  /* 0x0000000507007c0c */ /* 0x002fda000bf06270 */
[----:B------:R-:W-:Y:S05]  /*0070*/  @P0 EXIT ;  /* 0x000000000000094d */ /* 0x000fea0003800000 */
[----:B------:R-:W0:Y:S01]  /*0080*/  LDC R14, c[0x0][0x390] ;  /* 0x0000e400ff0e7b82 */ /* 0x000e220000000800 */
[----:B------:R-:W1:Y:S01]  /*0090*/  LDCU UR4, c[0x0][0x370] ;  /* 0x00006e00ff0477ac */ /* 0x000e620008000800 */
[----:B------:R-:W2:Y:S06]  /*00a0*/  LDCU.64 UR6, c[0x0][0x358] ;  /* 0x00006b00ff0677ac */ /* 0x000eac0008000a00 */
[----:B------:R-:W3:Y:S01]  /*00b0*/  LDC.64 R2, c[0x0][0x388] ;  /* 0x0000e200ff027b82 */ /* 0x000ee20000000a00 */
[----:B------:R-:W4:Y:S01]  /*00c0*/  LDCU UR8, c[0x0][0x380] ;  /* 0x00007000ff0877ac */ /* 0x000f220008000800 */
[----:B------:R-:W0:Y:S06]  /*00d0*/  LDCU UR5, c[0x0][0x384] ;  /* 0x00007080ff0577ac */ /* 0x000e2c0008000800 */
[----:B------:R-:W0:Y:S01]  /*00e0*/  LDC.64 R4, c[0x0][0x398] ;  /* 0x0000e600ff047b82 */ /* 0x000e220000000a00 */
[----:B-1----:R-:W-:-:S07]  /*00f0*/  IMAD R0, R0, UR4, RZ ;  /* 0x0000000400007c24 */ /* 0x002fce000f8e02ff */
.L_x_2:
[----:B0-----:R-:W-:Y:S01]  /*0100*/  ISETP.GE.AND P0, PT, R7, UR5, PT ;  /* 0x0000000507007c0c */ /* 0x001fe2000bf06270 */
[----:B------:R-:W-:-:S12]  /*0110*/  BSSY.RECONVERGENT B0, `(.L_x_0) ;  /* 0x0000024000007945 */ /* 0x000fd80003800200 */
[----:B------:R-:W-:Y:S05]  /*0120*/  @!P0 BRA `(.L_x_1) ;  /* 0x0000000000888947 */ /* 0x000fea0003800000 */
[----:B------:R-:W-:Y:S02]  /*0130*/  IABS R11, R14 ;  /* 0x0000000e000b7213 */ /* 0x000fe40000000000 */
[----:B------:R-:W-:Y:S02]  /*0140*/  ISETP.GE.AND P2, PT, R7, RZ, PT ;  /* 0x000000ff0700720c */ /* 0x000fe40003f46270 */
[----:B------:R-:W0:Y:S08]  /*0150*/  I2F.RP R6, R11 ;  /* 0x0000000b00067306 */ /* 0x000e300000209400 */
[----:B0-----:R-:W0:Y:S02]  /*0160*/  MUFU.RCP R6, R6 ;  /* 0x0000000600067308 */ /* 0x001e240000001000 */
[----:B0-----:R-:W-:-:S06]  /*0170*/  VIADD R8, R6, 0xffffffe ;  /* 0x0ffffffe06087836 */ /* 0x001fcc0000000000 */
[----:B------:R0:W1:Y:S02]  /*0180*/  F2I.FTZ.U32.TRUNC.NTZ R9, R8 ;  /* 0x0000000800097305 */ /* 0x000064000021f000 */
[----:B0-----:R-:W-:Y:S02]  /*0190*/  HFMA2 R8, -RZ, RZ, 0, 0 ;  /* 0x00000000ff087431 */ /* 0x001fe400000001ff */
[----:B-1----:R-:W-:-:S04]  /*01a0*/  IMAD.MOV R10, RZ, RZ, -R9 ;  /* 0x000000ffff0a7224 */ /* 0x002fc800078e0a09 */
[----:B------:R-:W-:Y:S01]  /*01b0*/  IMAD R13, R10, R11, RZ ;  /* 0x0000000b0a0d7224 */ /* 0x000fe200078e02ff */
[----:B------:R-:W-:-:S03]  /*01c0*/  IABS R10, R7 ;  /* 0x00000007000a7213 */ /* 0x000fc60000000000 */
[----:B------:R-:W-:-:S06]  /*01d0*/  IMAD.HI.U32 R9, R9, R13, R8 ;  /* 0x0000000d09097227 */ /* 0x000fcc00078e0008 */
[----:B------:R-:W-:-:S04]  /*01e0*/  IMAD.HI.U32 R9, R9, R10, RZ ;  /* 0x0000000a09097227 */ /* 0x000fc800078e00ff */
[----:B------:R-:W-:-:S04]  /*01f0*/  IMAD.MOV R9, RZ, RZ, -R9 ;  /* 0x000000ffff097224 */ /* 0x000fc800078e0a09 */
[----:B------:R-:W-:-:S05]  /*0200*/  IMAD R6, R11, R9, R10 ;  /* 0x000000090b067224 */ /* 0x000fca00078e020a */
[----:B------:R-:W-:-:S13]  /*0210*/  ISETP.GT.U32.AND P0, PT, R11, R6, PT ;  /* 0x000000060b00720c */ /* 0x000fda0003f04070 */
[----:B------:R-:W-:Y:S02]  /*0220*/  @!P0 IADD3 R6, PT, PT, R6, -R11, RZ ;  /* 0x8000000b06068210 */ /* 0x000fe40007ffe0ff */
[----:B------:R-:W-:Y:S02]  /*0230*/  ISETP.NE.AND P0, PT, R14, RZ, PT ;  /* 0x000000ff0e00720c */ /* 0x000fe40003f05270 */
[----:B------:R-:W-:-:S13]  /*0240*/  ISETP.GT.U32.AND P1, PT, R11, R6, PT ;  /* 0x000000060b00720c */ /* 0x000fda0003f24070 */
[----:B------:R-:W-:-:S05]  /*0250*/  @!P1 IMAD.IADD R6, R6, 0x1, -R11 ;  /* 0x0000000106069824 */ /* 0x000fca00078e0a0b */
[----:B------:R-:W-:Y:S02]  /*0260*/  @!P2 IADD3 R6, PT, PT, -R6, RZ, RZ ;  /* 0x000000ff0606a210 */ /* 0x000fe40007ffe1ff */
[----:B------:R-:W-:-:S04]  /*0270*/  @!P0 LOP3.LUT R6, RZ, R14, RZ, 0x33, !PT ;  /* 0x0000000eff068212 */ /* 0x000fc800078e33ff */
[----:B------:R-:W-:-:S13]  /*0280*/  ISETP.NE.AND P0, PT, R6, RZ, PT ;  /* 0x000000ff0600720c */ /* 0x000fda0003f05270 */
[----:B------:R-:W-:Y:S05]  /*0290*/  @P0 BRA `(.L_x_1) ;  /* 0x00000000002c0947 */ /* 0x000fea0003800000 */
[----:B---3--:R-:W-:-:S06]  /*02a0*/  IMAD.WIDE R8, R7, 0x8, R2 ;  /* 0x0000000807087825 */ /* 0x008fcc00078e0202 */
[----:B--2---:R-:W2:Y:S01]  /*02b0*/  LDG.E.64 R8, desc[UR6][R8.64] ;  /* 0x0000000608087981 */ /* 0x004ea2000c1e1b00 */
[----:B------:R-:W-:Y:S02]  /*02c0*/  IMAD.MOV.U32 R10, RZ, RZ, RZ ;  /* 0x000000ffff0a7224 */ /* 0x000fe400078e00ff */
[----:B------:R-:W-:Y:S01]  /*02d0*/  IMAD.WIDE R12, R7, 0x8, R4 ;  /* 0x00000008070c7825 */ /* 0x000fe200078e0204 */
[C---:B--2---:R-:W-:Y:S02]  /*02e0*/  DSETP.GT.AND P0, PT, R8.reuse, RZ, PT ;  /* 0x000000ff0800722a */ /* 0x044fe40003f04000 */
[----:B------:R-:W-:-:S04]  /*02f0*/  DSETP.GEU.AND P1, PT, R8, RZ, PT ;  /* 0x000000ff0800722a */ /* 0x000fc80003f2e000 */
[----:B------:R-:W-:-:S08]  /*0300*/  SEL R6, RZ, 0x1, !P0 ;  /* 0x00000001ff067807 */ /* 0x000fd00004000000 */
[----:B------:R-:W-:Y:S02]  /*0310*/  @!P0 IADD3 R10, PT, PT, RZ, -0x1, RZ ;  /* 0xffffffffff0a8810 */ /* 0x000fe40007ffe0ff */
[----:B------:R-:W-:-:S06]  /*0320*/  @P1 IMAD.MOV R10, RZ, RZ, R6 ;  /* 0x000000ffff0a1224 */ /* 0x000fcc00078e0206 */
[----:B------:R-:W0:Y:S02]  /*0330*/  I2F.F64 R10, R10 ;  /* 0x0000000a000a7312 */ /* 0x000e240000201c00 */
[----:B0-----:R0:W-:Y:S02]  /*0340*/  STG.E.64 desc[UR6][R12.64], R10 ;  /* 0x0000000a0c007986 */ /* 0x0011e4000c101b06 */
.L_x_1:
[----:B--2-4-:R-:W-:Y:S05]  /*0350*/  BSYNC.RECONVERGENT B0 ;  /* 0x0000000000007941 */ /* 0x014fea0003800200 */
.L_x_0:
[----:B------:R-:W-:-:S04]  /*0360*/  IADD3 R7, PT, PT, R0, R7, RZ ;  /* 0x0000000700077210 */ /* 0x000fc80007ffe0ff */
[----:B------:R-:W-:-:S13]  /*0370*/  ISETP.GE.AND P0, PT, R7, UR8, PT ;  /* 0x0000000807007c0c */ /* 0x000fda000bf06270 */
[----:B------:R-:W-:Y:S05]  /*0380*/  @!P0 BRA `(.L_x_2) ;  /* 0xfffffffc005c8947 */ /* 0x000fea000383ffff */
[----:B------:R-:W-:Y:S05]  /*0390*/  EXIT ;  /* 0x000000000000794d */ /* 0x000fea0003800000 */
.L_x_3:
[----:B------:R-:W-:-:S00]  /*03a0*/  BRA `(.L_x_3) ;  /* 0xfffffffc00fc7947 */ /* 0x000fc0000383ffff */
[----:B------:R-:W-:-:S00]  /*03b0*/  NOP ;  /* 0x0000000000007918 */ /* 0x000fc00000000000 */
        /* <DEDUP_REMOVED lines=12> */
.L_x_4:


//--------------------- .nv.shared.reserved.0     --------------------------
	.section	.nv.shared.reserved.0,"aw",@nobits
	.weak		__nv_reservedSMEM_offset_0_alias
	.size		__nv_reservedSMEM_offset_0_alias, 0, 64
	.other		__nv_reservedSMEM_offset_0_alias,@"STO_CUDA_RESERVED_SHARED STV_DEFAULT"
__nv_reservedSMEM_offset_0_alias:
	.zero		0
	.zero		64


//--------------------- .nv.constant0._Z11sign_doubleiiPdiS_ --------------------------
	.section	.nv.constant0._Z11sign_doubleiiPdiS_,"a",@progbits
	.sectionflags	@""
	.align	4
.nv.constant0._Z11sign_doubleiiPdiS_:
	.zero		928


//--------------------- SYMBOLS --------------------------

	.type		.nv.reservedSmem.offset0,@object
	.size		.nv.reservedSmem.offset0,0x4
